def matmul_kernel(
    a_ptr,
    b_ptr,
    c_ptr,
    M,
    N,
    K,
    stride_am,
    stride_ak,
    stride_bk,
    stride_bn,
    stride_cm,
    stride_cn,
    BLOCK_M: tl.constexpr,
    BLOCK_N: tl.constexpr,
    BLOCK_K: tl.constexpr,
    GROUP_M: tl.constexpr,
):
    pid = tl.program_id(axis=0)
    num_pid_m = tl.cdiv(M, BLOCK_M)
    num_pid_n = tl.cdiv(N, BLOCK_N)
    num_pid_in_group = GROUP_M * num_pid_n
    group_id = pid // num_pid_in_group
    first_pid_m = group_id * GROUP_M
    group_size_m = min(num_pid_m - first_pid_m, GROUP_M)
    pid_m = first_pid_m + ((pid % num_pid_in_group) % group_size_m)
    pid_n = (pid % num_pid_in_group) // group_size_m

    offs_am = (pid_m * BLOCK_M + tl.arange(0, BLOCK_M)) % M
    offs_bn = (pid_n * BLOCK_N + tl.arange(0, BLOCK_N)) % N
    offs_k = tl.arange(0, BLOCK_K)
    a_ptrs = a_ptr + offs_am[:, None] * stride_am + offs_k[None, :] * stride_ak
    b_ptrs = b_ptr + offs_k[:, None] * stride_bk + offs_bn[None, :] * stride_bn

    acc = tl.zeros((BLOCK_M, BLOCK_N), dtype=tl.float32)
    for kk in range(0, tl.cdiv(K, BLOCK_K)):
        a = tl.load(a_ptrs, mask=offs_k[None, :] < K - kk * BLOCK_K, other=0.0)
        b = tl.load(b_ptrs, mask=offs_k[:, None] < K - kk * BLOCK_K, other=0.0)
        acc = tl.dot(a, b, acc)
        a_ptrs += BLOCK_K * stride_ak
        b_ptrs += BLOCK_K * stride_bk

    c = acc.to(c_ptr.dtype.element_ty)
    offs_cm = pid_m * BLOCK_M + tl.arange(0, BLOCK_M)
    offs_cn = pid_n * BLOCK_N + tl.arange(0, BLOCK_N)
    c_ptrs = c_ptr + offs_cm[:, None] * stride_cm + offs_cn[None, :] * stride_cn
    mask = (offs_cm[:, None] < M) & (offs_cn[None, :] < N)
    tl.store(c_ptrs, c, mask=mask)

# config = {"BLOCK_K": 32, "BLOCK_M": 16, "BLOCK_N": 32, "GROUP_M": 8, "arch": "sm_100", "dtype": "bf16", "num_ctas": 1, "num_stages": 2, "num_warps": 8}
# arch = sm_100


// ===== COMPILED SASS (sm_100a) =====

	.target	sm_100a

	.elftype	@"ET_EXEC"


//--------------------- .note.nv.tkinfo           --------------------------
	.section	.note.nv.tkinfo,"",@"SHT_NOTE"
	.sectionflags	@"SHF_NOTE_NV_TKINFO"
	.tkinfo
        /*0018*/ 	.word	0x00000081
        /*0030*/ 	.string	""
        /*0030*/ 	.string	"ptxas-blackwell"
        /*0030*/ 	.string	"Cuda compilation tools, release 12.9, V12.9.86"
        /*0030*/ 	.string	"Build cuda_12.9.r12.9/compiler.36037853_0"
        /*0030*/ 	.string	"-v  -suppress-debug-info  -lineinfo  -arch sm_100a "



//--------------------- .note.nv.cuver            --------------------------
	.section	.note.nv.cuver,"",@"SHT_NOTE"
	.sectionflags	@"SHF_NOTE_NV_CUVER"
        /*0018*/ 	.short	0x0001
        /*001a*/ 	.short	0x0064
        /*001c*/ 	.short	0x0001
        /*001e*/ 	.short	0x0000
        /*0020*/ 	.short	0x0001
        /*0022*/ 	.short	0x0000


//--------------------- .nv.info                  --------------------------
	.section	.nv.info,"",@"SHT_CUDA_INFO"
	.align	4


	//----- nvinfo : EIATTR_REGCOUNT
	.align		4
        /*0000*/ 	.byte	0x04, 0x2f
        /*0002*/ 	.short	(.L_1 - .L_0)
	.align		4
.L_0:
        /*0004*/ 	.word	index@(matmul_kernel)
        /*0008*/ 	.word	0x00000030


	//----- nvinfo : EIATTR_FRAME_SIZE
	.align		4
.L_1:
        /*000c*/ 	.byte	0x04, 0x11
        /*000e*/ 	.short	(.L_3 - .L_2)
	.align		4
.L_2:
        /*0010*/ 	.word	index@(matmul_kernel)
        /*0014*/ 	.word	0x00000000


	//----- nvinfo : EIATTR_MIN_STACK_SIZE
	.align		4
.L_3:
        /*0018*/ 	.byte	0x04, 0x12
        /*001a*/ 	.short	(.L_5 - .L_4)
	.align		4
.L_4:
        /*001c*/ 	.word	index@(matmul_kernel)
        /*0020*/ 	.word	0x00000000
.L_5:


//--------------------- .nv.info.matmul_kernel    --------------------------
	.section	.nv.info.matmul_kernel,"",@"SHT_CUDA_INFO"
	.sectionflags	@""
	.align	4


	//----- nvinfo : EIATTR_CUDA_API_VERSION
	.align		4
        /*0000*/ 	.byte	0x04, 0x37
        /*0002*/ 	.short	(.L_7 - .L_6)
.L_6:
        /*0004*/ 	.word	0x00000081


	//----- nvinfo : EIATTR_KPARAM_INFO
	.align		4
.L_7:
        /*0008*/ 	.byte	0x04, 0x17
        /*000a*/ 	.short	(.L_9 - .L_8)
.L_8:
        /*000c*/ 	.word	0x00000000
        /*0010*/ 	.short	0x000d
        /*0012*/ 	.short	0x0048
        /*0014*/ 	.byte	0x00, 0xf4, 0x21, 0x00


	//----- nvinfo : EIATTR_KPARAM_INFO
	.align		4
.L_9:
        /*0018*/ 	.byte	0x04, 0x17
        /*001a*/ 	.short	(.L_11 - .L_10)
.L_10:
        /*001c*/ 	.word	0x00000000
        /*0020*/ 	.short	0x000c
        /*0022*/ 	.short	0x0040
        /*0024*/ 	.byte	0x00, 0xf4, 0x21, 0x00


	//----- nvinfo : EIATTR_KPARAM_INFO
	.align		4
.L_11:
        /*0028*/ 	.byte	0x04, 0x17
        /*002a*/ 	.short	(.L_13 - .L_12)
.L_12:
        /*002c*/ 	.word	0x00000000
        /*0030*/ 	.short	0x000b
        /*0032*/ 	.short	0x0038
        /*0034*/ 	.byte	0x00, 0xf0, 0x11, 0x00


	//----- nvinfo : EIATTR_KPARAM_INFO
	.align		4
.L_13:
        /*0038*/ 	.byte	0x04, 0x17
        /*003a*/ 	.short	(.L_15 - .L_14)
.L_14:
        /*003c*/ 	.word	0x00000000
        /*0040*/ 	.short	0x000a
        /*0042*/ 	.short	0x0034
        /*0044*/ 	.byte	0x00, 0xf0, 0x11, 0x00


	//----- nvinfo : EIATTR_KPARAM_INFO
	.align		4
.L_15:
        /*0048*/ 	.byte	0x04, 0x17
        /*004a*/ 	.short	(.L_17 - .L_16)
.L_16:
        /*004c*/ 	.word	0x00000000
        /*0050*/ 	.short	0x0009
        /*0052*/ 	.short	0x0030
        /*0054*/ 	.byte	0x00, 0xf0, 0x11, 0x00


	//----- nvinfo : EIATTR_KPARAM_INFO
	.align		4
.L_17:
        /*0058*/ 	.byte	0x04, 0x17
        /*005a*/ 	.short	(.L_19 - .L_18)
.L_18:
        /*005c*/ 	.word	0x00000000
        /*0060*/ 	.short	0x0008
        /*0062*/ 	.short	0x002c
        /*0064*/ 	.byte	0x00, 0xf0, 0x11, 0x00


	//----- nvinfo : EIATTR_KPARAM_INFO
	.align		4
.L_19:
        /*0068*/ 	.byte	0x04, 0x17
        /*006a*/ 	.short	(.L_21 - .L_20)
.L_20:
        /*006c*/ 	.word	0x00000000
        /*0070*/ 	.short	0x0007
        /*0072*/ 	.short	0x0028
        /*0074*/ 	.byte	0x00, 0xf0, 0x11, 0x00


	//----- nvinfo : EIATTR_KPARAM_INFO
	.align		4
.L_21:
        /*0078*/ 	.byte	0x04, 0x17
        /*007a*/ 	.short	(.L_23 - .L_22)
.L_22:
        /*007c*/ 	.word	0x00000000
        /*0080*/ 	.short	0x0006
        /*0082*/ 	.short	0x0024
        /*0084*/ 	.byte	0x00, 0xf0, 0x11, 0x00


	//----- nvinfo : EIATTR_KPARAM_INFO
	.align		4
.L_23:
        /*0088*/ 	.byte	0x04, 0x17
        /*008a*/ 	.short	(.L_25 - .L_24)
.L_24:
        /*008c*/ 	.word	0x00000000
        /*0090*/ 	.short	0x0005
        /*0092*/ 	.short	0x0020
        /*0094*/ 	.byte	0x00, 0xf0, 0x11, 0x00


	//----- nvinfo : EIATTR_KPARAM_INFO
	.align		4
.L_25:
        /*0098*/ 	.byte	0x04, 0x17
        /*009a*/ 	.short	(.L_27 - .L_26)
.L_26:
        /*009c*/ 	.word	0x00000000
        /*00a0*/ 	.short	0x0004
        /*00a2*/ 	.short	0x001c
        /*00a4*/ 	.byte	0x00, 0xf0, 0x11, 0x00


	//----- nvinfo : EIATTR_KPARAM_INFO
	.align		4
.L_27:
        /*00a8*/ 	.byte	0x04, 0x17
        /*00aa*/ 	.short	(.L_29 - .L_28)
.L_28:
        /*00ac*/ 	.word	0x00000000
        /*00b0*/ 	.short	0x0003
        /*00b2*/ 	.short	0x0018
        /*00b4*/ 	.byte	0x00, 0xf0, 0x11, 0x00


	//----- nvinfo : EIATTR_KPARAM_INFO
	.align		4
.L_29:
        /*00b8*/ 	.byte	0x04, 0x17
        /*00ba*/ 	.short	(.L_31 - .L_30)
.L_30:
        /*00bc*/ 	.word	0x00000000
        /*00c0*/ 	.short	0x0002
        /*00c2*/ 	.short	0x0010
        /*00c4*/ 	.byte	0x00, 0xf4, 0x21, 0x00


	//----- nvinfo : EIATTR_KPARAM_INFO
	.align		4
.L_31:
        /*00c8*/ 	.byte	0x04, 0x17
        /*00ca*/ 	.short	(.L_33 - .L_32)
.L_32:
        /*00cc*/ 	.word	0x00000000
        /*00d0*/ 	.short	0x0001
        /*00d2*/ 	.short	0x0008
        /*00d4*/ 	.byte	0x00, 0xf4, 0x21, 0x00


	//----- nvinfo : EIATTR_KPARAM_INFO
	.align		4
.L_33:
        /*00d8*/ 	.byte	0x04, 0x17
        /*00da*/ 	.short	(.L_35 - .L_34)
.L_34:
        /*00dc*/ 	.word	0x00000000
        /*00e0*/ 	.short	0x0000
        /*00e2*/ 	.short	0x0000
        /*00e4*/ 	.byte	0x00, 0xf4, 0x21, 0x00


	//----- nvinfo : EIATTR_SPARSE_MMA_MASK
	.align		4
.L_35:
        /*00e8*/ 	.byte	0x03, 0x50
        /*00ea*/ 	.short	0x0000


	//----- nvinfo : EIATTR_MAXREG_COUNT
	.align		4
        /*00ec*/ 	.byte	0x03, 0x1b
        /*00ee*/ 	.short	0x00ff


	//----- nvinfo : EIATTR_NUM_BARRIERS
	.align		4
        /*00f0*/ 	.byte	0x02, 0x4c
        /*00f2*/ 	.byte	0x01
	.zero		1


	//----- nvinfo : EIATTR_VRC_CTA_INIT_COUNT
	.align		4
        /*00f4*/ 	.byte	0x02, 0x4a
	.zero		1
	.zero		1


	//----- nvinfo : EIATTR_EXIT_INSTR_OFFSETS
	.align		4
        /*00f8*/ 	.byte	0x04, 0x1c
        /*00fa*/ 	.short	(.L_37 - .L_36)


	//   ....[0]....
.L_36:
        /*00fc*/ 	.word	0x00001490


	//   ....[1]....
        /*0100*/ 	.word	0x000014c0


	//----- nvinfo : EIATTR_REQNTID
	.align		4
.L_37:
        /*0104*/ 	.byte	0x04, 0x10
        /*0106*/ 	.short	(.L_39 - .L_38)
.L_38:
        /*0108*/ 	.word	0x00000100
        /*010c*/ 	.word	0x00000001
        /*0110*/ 	.word	0x00000001


	//----- nvinfo : EIATTR_CBANK_PARAM_SIZE
	.align		4
.L_39:
        /*0114*/ 	.byte	0x03, 0x19
        /*0116*/ 	.short	0x0050


	//----- nvinfo : EIATTR_PARAM_CBANK
	.align		4
        /*0118*/ 	.byte	0x04, 0x0a
        /*011a*/ 	.short	(.L_41 - .L_40)
	.align		4
.L_40:
        /*011c*/ 	.word	index@(.nv.constant0.matmul_kernel)
        /*0120*/ 	.short	0x0380
        /*0122*/ 	.short	0x0050


	//----- nvinfo : EIATTR_SW_WAR
	.align		4
.L_41:
        /*0124*/ 	.byte	0x04, 0x36
        /*0126*/ 	.short	(.L_43 - .L_42)
.L_42:
        /*0128*/ 	.word	0x00000008
.L_43:


//--------------------- .nv.compat                --------------------------
	.section	.nv.compat,"",@"SHT_CUDA_COMPAT_INFO"
	.align	4
        /*0000*/ 	.byte	0x02, 0x02, 0x01, 0x00, 0x02, 0x05, 0x05, 0x00, 0x02, 0x03, 0x00, 0x00, 0x02, 0x06, 0x01, 0x00


//--------------------- .nv.callgraph             --------------------------
	.section	.nv.callgraph,"",@"SHT_CUDA_CALLGRAPH"
	.align	4
	.sectionentsize	8
	.align		4
        /*0000*/ 	.word	0x00000000
	.align		4
        /*0004*/ 	.word	0xffffffff
	.align		4
        /*0008*/ 	.word	0x00000000
	.align		4
        /*000c*/ 	.word	0xfffffffe
	.align		4
        /*0010*/ 	.word	0x00000000
	.align		4
        /*0014*/ 	.word	0xfffffffd
	.align		4
        /*0018*/ 	.word	0x00000000
	.align		4
        /*001c*/ 	.word	0xfffffffc


//--------------------- .text.matmul_kernel       --------------------------
	.section	.text.matmul_kernel,"ax",@progbits
	.align	128
        .global         matmul_kernel
        .type           matmul_kernel,@function
        .size           matmul_kernel,(.L_x_3 - matmul_kernel)
        .other          matmul_kernel,@"STO_CUDA_ENTRY STV_DEFAULT"
matmul_kernel:
.text.matmul_kernel:
[----:B------:R-:W0:Y:S08]  /*0000*/  LDC R1, c[0x0][0x37c] ;  /* 0x0000df00ff017b82 */ /* 0x000e300000000800 */
[----:B------:R-:W1:Y:S01]  /*0010*/  LDC.64 R22, c[0x0][0x398] ;  /* 0x0000e600ff167b82 */ /* 0x000e620000000a00 */
[----:B------:R-:W2:Y:S01]  /*0020*/  S2R R5, SR_CTAID.X ;  /* 0x0000000000057919 */ /* 0x000ea20000002500 */
[----:B------:R-:W-:Y:S01]  /*0030*/  UMOV UR4, 0x400 ;  /* 0x0000040000047882 */ /* 0x000fe20000000000 */
[----:B------:R-:W3:Y:S05]  /*0040*/  LDCU.64 UR6, c[0x0][0x358] ;  /* 0x00006b00ff0677ac */ /* 0x000eea0008000a00 */
[----:B------:R-:W4:Y:S08]  /*0050*/  LDC R36, c[0x0][0x3a0] ;  /* 0x0000e800ff247b82 */ /* 0x000f300000000800 */
[----:B------:R-:W5:Y:S01]  /*0060*/  S2UR UR5, SR_CgaCtaId ;  /* 0x00000000000579c3 */ /* 0x000f620000008800 */
[----:B-1----:R-:W-:-:S05]  /*0070*/  VIADD R0, R23, 0x1f ;  /* 0x0000001f17007836 */ /* 0x002fca0000000000 */
[----:B------:R-:W-:Y:S01]  /*0080*/  SHF.R.S32.HI R3, RZ, 0x1f, R0 ;  /* 0x0000001fff037819 */ /* 0x000fe20000011400 */
[----:B----4-:R-:W-:-:S03]  /*0090*/  VIADD R36, R36, 0x1f ;  /* 0x0000001f24247836 */ /* 0x010fc60000000000 */
[----:B------:R-:W-:Y:S02]  /*00a0*/  LEA.HI R3, R3, R0, RZ, 0x5 ;  /* 0x0000000003037211 */ /* 0x000fe400078f28ff */
[----:B--2---:R-:W-:Y:S02]  /*00b0*/  IABS R8, R5 ;  /* 0x0000000500087213 */ /* 0x004fe40000000000 */
[----:B------:R-:W-:Y:S01]  /*00c0*/  SHF.R.S32.HI R3, RZ, 0x5, R3 ;  /* 0x00000005ff037819 */ /* 0x000fe20000011403 */
[----:B-----5:R-:W-:-:S04]  /*00d0*/  ULEA UR4, UR5, UR4, 0x18 ;  /* 0x0000000405047291 */ /* 0x020fc8000f8ec0ff */
[----:B------:R-:W-:-:S05]  /*00e0*/  IMAD.SHL.U32 R4, R3, 0x8, RZ ;  /* 0x0000000803047824 */ /* 0x000fca00078e00ff */
[-C--:B------:R-:W-:Y:S02]  /*00f0*/  IABS R7, R4.reuse ;  /* 0x0000000400077213 */ /* 0x080fe40000000000 */
[----:B------:R-:W-:Y:S02]  /*0100*/  IABS R10, R4 ;  /* 0x00000004000a7213 */ /* 0x000fe40000000000 */
[----:B------:R-:W1:Y:S08]  /*0110*/  I2F.RP R0, R7 ;  /* 0x0000000700007306 */ /* 0x000e700000209400 */
[----:B-1----:R-:W1:Y:S02]  /*0120*/  MUFU.RCP R0, R0 ;  /* 0x0000000000007308 */ /* 0x002e640000001000 */
[----:B-1----:R-:W-:-:S02]  /*0130*/  VIADD R2, R0, 0xffffffe ;  /* 0x0ffffffe00027836 */ /* 0x002fc40000000000 */
[----:B------:R-:W-:-:S04]  /*0140*/  IMAD.MOV R0, RZ, RZ, -R10 ;  /* 0x000000ffff007224 */ /* 0x000fc800078e0a0a */
[----:B------:R1:W2:Y:S02]  /*0150*/  F2I.FTZ.U32.TRUNC.NTZ R3, R2 ;  /* 0x0000000200037305 */ /* 0x0002a4000021f000 */
[----:B-1----:R-:W-:Y:S02]  /*0160*/  IMAD.MOV.U32 R2, RZ, RZ, RZ ;  /* 0x000000ffff027224 */ /* 0x002fe400078e00ff */
[----:B--2---:R-:W-:-:S04]  /*0170*/  IMAD.MOV R6, RZ, RZ, -R3 ;  /* 0x000000ffff067224 */ /* 0x004fc800078e0a03 */
[----:B------:R-:W-:Y:S02]  /*0180*/  IMAD R9, R6, R7, RZ ;  /* 0x0000000706097224 */ /* 0x000fe400078e02ff */
[----:B------:R-:W-:Y:S02]  /*0190*/  IMAD.MOV.U32 R6, RZ, RZ, R8 ;  /* 0x000000ffff067224 */ /* 0x000fe400078e0008 */
[----:B------:R-:W-:Y:S01]  /*01a0*/  IMAD.HI.U32 R3, R3, R9, R2 ;  /* 0x0000000903037227 */ /* 0x000fe200078e0002 */
[----:B------:R-:W1:Y:S05]  /*01b0*/  S2R R8, SR_TID.X ;  /* 0x0000000000087919 */ /* 0x000e6a0000002100 */
[----:B------:R-:W-:-:S04]  /*01c0*/  IMAD.HI.U32 R3, R3, R6, RZ ;  /* 0x0000000603037227 */ /* 0x000fc800078e00ff */
[----:B------:R-:W-:-:S05]  /*01d0*/  IMAD R0, R3, R0, R6 ;  /* 0x0000000003007224 */ /* 0x000fca00078e0206 */
[----:B------:R-:W-:-:S13]  /*01e0*/  ISETP.GT.U32.AND P1, PT, R7, R0, PT ;  /* 0x000000000700720c */ /* 0x000fda0003f24070 */
[----:B------:R-:W-:Y:S02]  /*01f0*/  @!P1 IMAD.IADD R0, R0, 0x1, -R7 ;  /* 0x0000000100009824 */ /* 0x000fe400078e0a07 */
[----:B------:R-:W-:Y:S01]  /*0200*/  @!P1 VIADD R3, R3, 0x1 ;  /* 0x0000000103039836 */ /* 0x000fe20000000000 */
[----:B------:R-:W-:Y:S02]  /*0210*/  ISETP.NE.AND P1, PT, R4, RZ, PT ;  /* 0x000000ff0400720c */ /* 0x000fe40003f25270 */
[----:B------:R-:W-:Y:S02]  /*0220*/  ISETP.GE.U32.AND P0, PT, R0, R7, PT ;  /* 0x000000070000720c */ /* 0x000fe40003f06070 */
[----:B------:R-:W-:-:S04]  /*0230*/  LOP3.LUT R0, R5, R4, RZ, 0x3c, !PT ;  /* 0x0000000405007212 */ /* 0x000fc800078e3cff */
[----:B------:R-:W-:Y:S01]  /*0240*/  ISETP.GE.AND P2, PT, R0, RZ, PT ;  /* 0x000000ff0000720c */ /* 0x000fe20003f46270 */
[----:B------:R-:W-:-:S06]  /*0250*/  VIADD R0, R22, 0xf ;  /* 0x0000000f16007836 */ /* 0x000fcc0000000000 */
[----:B------:R-:W-:-:S04]  /*0260*/  @P0 VIADD R3, R3, 0x1 ;  /* 0x0000000103030836 */ /* 0x000fc80000000000 */
[----:B------:R-:W-:Y:S01]  /*0270*/  IMAD.MOV.U32 R2, RZ, RZ, R3 ;  /* 0x000000ffff027224 */ /* 0x000fe200078e0003 */
[----:B------:R-:W-:-:S03]  /*0280*/  SHF.R.S32.HI R3, RZ, 0x1f, R0 ;  /* 0x0000001fff037819 */ /* 0x000fc60000011400 */
[----:B------:R-:W-:Y:S01]  /*0290*/  @!P2 IMAD.MOV R2, RZ, RZ, -R2 ;  /* 0x000000ffff02a224 */ /* 0x000fe200078e0a02 */
[----:B------:R-:W-:Y:S02]  /*02a0*/  @!P1 LOP3.LUT R2, RZ, R4, RZ, 0x33, !PT ;  /* 0x00000004ff029212 */ /* 0x000fe400078e33ff */
[----:B------:R-:W-:-:S03]  /*02b0*/  LEA.HI R3, R3, R0, RZ, 0x4 ;  /* 0x0000000003037211 */ /* 0x000fc600078f20ff */
[----:B------:R-:W-:Y:S02]  /*02c0*/  IMAD.SHL.U32 R10, R2, 0x8, RZ ;  /* 0x00000008020a7824 */ /* 0x000fe400078e00ff */
[----:B------:R-:W-:-:S03]  /*02d0*/  IMAD.MOV R2, RZ, RZ, -R2 ;  /* 0x000000ffff027224 */ /* 0x000fc600078e0a02 */
[----:B------:R-:W-:Y:S01]  /*02e0*/  LEA.HI.SX32 R3, R3, -R10, 0x1c ;  /* 0x8000000a03037211 */ /* 0x000fe200078fe2ff */
[----:B------:R-:W-:-:S03]  /*02f0*/  IMAD R4, R4, R2, R5 ;  /* 0x0000000204047224 */ /* 0x000fc600078e0205 */
[----:B------:R-:W-:Y:S02]  /*0300*/  VIMNMX R11, PT, PT, R3, 0x8, PT ;  /* 0x00000008030b7848 */ /* 0x000fe40003fe0100 */
[----:B------:R-:W-:Y:S02]  /*0310*/  IABS R9, R4 ;  /* 0x0000000400097213 */ /* 0x000fe40000000000 */
[----:B------:R-:W-:-:S04]  /*0320*/  IABS R7, R11 ;  /* 0x0000000b00077213 */ /* 0x000fc80000000000 */
[----:B------:R-:W2:Y:S08]  /*0330*/  I2F.RP R0, R7 ;  /* 0x0000000700007306 */ /* 0x000eb00000209400 */
[----:B--2---:R-:W2:Y:S02]  /*0340*/  MUFU.RCP R0, R0 ;  /* 0x0000000000007308 */ /* 0x004ea40000001000 */
[----:B--2---:R-:W-:-:S06]  /*0350*/  VIADD R3, R0, 0xffffffe ;  /* 0x0ffffffe00037836 */ /* 0x004fcc0000000000 */
[----:B------:R-:W2:Y:S02]  /*0360*/  F2I.FTZ.U32.TRUNC.NTZ R3, R3 ;  /* 0x0000000300037305 */ /* 0x000ea4000021f000 */
[----:B--2---:R-:W-:-:S04]  /*0370*/  IMAD.MOV R6, RZ, RZ, -R3 ;  /* 0x000000ffff067224 */ /* 0x004fc800078e0a03 */
[----:B------:R-:W-:Y:S01]  /*0380*/  IMAD.MOV.U32 R2, RZ, RZ, R6 ;  /* 0x000000ffff027224 */ /* 0x000fe200078e0006 */
[----:B------:R-:W-:-:S03]  /*0390*/  IABS R6, R11 ;  /* 0x0000000b00067213 */ /* 0x000fc60000000000 */
[----:B------:R-:W-:Y:S02]  /*03a0*/  IMAD R5, R2, R7, RZ ;  /* 0x0000000702057224 */ /* 0x000fe400078e02ff */
[----:B------:R-:W-:Y:S02]  /*03b0*/  IMAD.MOV.U32 R2, RZ, RZ, RZ ;  /* 0x000000ffff027224 */ /* 0x000fe400078e00ff */
[----:B------:R-:W-:Y:S02]  /*03c0*/  IMAD.MOV R0, RZ, RZ, -R6 ;  /* 0x000000ffff007224 */ /* 0x000fe400078e0a06 */
[----:B------:R-:W-:Y:S01]  /*03d0*/  IMAD.HI.U32 R2, R3, R5, R2 ;  /* 0x0000000503027227 */ /* 0x000fe200078e0002 */
[----:B-1----:R-:W-:-:S05]  /*03e0*/  LOP3.LUT R3, R8, 0xf, RZ, 0xc0, !PT ;  /* 0x0000000f08037812 */ /* 0x002fca00078ec0ff */
        /* <DEDUP_REMOVED lines=8> */
[----:B------:R-:W-:-:S07]  /*0470*/  ISETP.GE.AND P2, PT, R0, RZ, PT ;  /* 0x000000ff0000720c */ /* 0x000fce0003f46270 */
[----:B------:R-:W-:Y:S01]  /*0480*/  @P0 VIADD R2, R2, 0x1 ;  /* 0x0000000102020836 */ /* 0x000fe20000000000 */
[----:B------:R-:W-:-:S03]  /*0490*/  ISETP.GT.AND P0, PT, R36, 0x1f, PT ;  /* 0x0000001f2400780c */ /* 0x000fc60003f04270 */
[----:B------:R-:W-:Y:S01]  /*04a0*/  IMAD.MOV.U32 R6, RZ, RZ, R2 ;  /* 0x000000ffff067224 */ /* 0x000fe200078e0002 */
[----:B------:R-:W-:-:S03]  /*04b0*/  LOP3.LUT R2, R8, 0x1f, RZ, 0xc0, !PT ;  /* 0x0000001f08027812 */ /* 0x000fc600078ec0ff */
[----:B------:R-:W-:Y:S01]  /*04c0*/  @!P2 IMAD.MOV R6, RZ, RZ, -R6 ;  /* 0x000000ffff06a224 */ /* 0x000fe200078e0a06 */
[----:B------:R-:W-:-:S05]  /*04d0*/  @!P1 LOP3.LUT R6, RZ, R11, RZ, 0x33, !PT ;  /* 0x0000000bff069212 */ /* 0x000fca00078e33ff */
[----:B------:R-:W-:Y:S01]  /*04e0*/  IMAD.MOV R0, RZ, RZ, -R6 ;  /* 0x000000ffff007224 */ /* 0x000fe200078e0a06 */
[----:B------:R-:W-:Y:S01]  /*04f0*/  @!P0 PRMT R12, RZ, 0x7610, R12 ;  /* 0x00007610ff0c8816 */ /* 0x000fe2000000000c */
[----:B------:R-:W-:Y:S01]  /*0500*/  IMAD.SHL.U32 R6, R6, 0x20, RZ ;  /* 0x0000002006067824 */ /* 0x000fe200078e00ff */
[----:B------:R-:W-:Y:S01]  /*0510*/  @!P0 PRMT R14, RZ, 0x7610, R14 ;  /* 0x00007610ff0e8816 */ /* 0x000fe2000000000e */
[----:B------:R-:W-:Y:S01]  /*0520*/  IMAD R0, R11, R0, R4 ;  /* 0x000000000b007224 */ /* 0x000fe200078e0204 */
[----:B------:R-:W-:Y:S02]  /*0530*/  SHF.R.U32.HI R4, RZ, 0x4, R8 ;  /* 0x00000004ff047819 */ /* 0x000fe40000011608 */
[----:B------:R-:W-:Y:S01]  /*0540*/  @!P0 PRMT R12, R12, 0x5410, RZ ;  /* 0x000054100c0c8816 */ /* 0x000fe200000000ff */
[----:B------:R-:W-:Y:S01]  /*0550*/  IMAD.IADD R0, R10, 0x1, R0 ;  /* 0x000000010a007824 */ /* 0x000fe200078e0200 */
[----:B------:R-:W-:-:S03]  /*0560*/  @!P0 PRMT R14, R14, 0x5410, RZ ;  /* 0x000054100e0e8816 */ /* 0x000fc600000000ff */
[----:B------:R-:W-:Y:S01]  /*0570*/  IMAD R0, R0, 0x10, R3 ;  /* 0x0000001000007824 */ /* 0x000fe200078e0203 */
[----:B------:R-:W-:Y:S01]  /*0580*/  SGXT.U32 R3, R4, 0x4 ;  /* 0x000000040403781a */ /* 0x000fe20000000000 */
[----:B------:R-:W-:-:S05]  /*0590*/  @!P0 IMAD.SHL.U32 R4, R8, 0x20, RZ ;  /* 0x0000002008048824 */ /* 0x000fca00078e00ff */
[----:B------:R-:W-:Y:S01]  /*05a0*/  @!P0 LOP3.LUT R5, R4, 0x60, RZ, 0xc0, !PT ;  /* 0x0000006004058812 */ /* 0x000fe200078ec0ff */
[----:B0--3--:R-:W-:Y:S06]  /*05b0*/  @!P0 BRA `(.L_x_0) ;  /* 0x0000000c00088947 */ /* 0x009fec0003800000 */
[----:B------:R-:W-:Y:S01]  /*05c0*/  IABS R4, R22 ;  /* 0x0000001600047213 */ /* 0x000fe20000000000 */
[C---:B------:R-:W-:Y:S01]  /*05d0*/  IMAD.SHL.U32 R19, R8.reuse, 0x8, RZ ;  /* 0x0000000808137824 */ /* 0x040fe200078e00ff */
[----:B------:R-:W-:Y:S01]  /*05e0*/  IABS R5, R23 ;  /* 0x0000001700057213 */ /* 0x000fe20000000000 */
[----:B------:R-:W0:Y:S01]  /*05f0*/  LDC R35, c[0x0][0x3ac] ;  /* 0x0000eb00ff237b82 */ /* 0x000e220000000800 */
[----:B------:R-:W1:Y:S01]  /*0600*/  I2F.RP R9, R4 ;  /* 0x0000000400097306 */ /* 0x000e620000209400 */
[----:B------:R-:W-:Y:S01]  /*0610*/  LOP3.LUT R11, R8, 0xe0, RZ, 0xc0, !PT ;  /* 0x000000e0080b7812 */ /* 0x000fe200078ec0ff */
[----:B------:R-:W2:Y:S01]  /*0620*/  LDCU UR8, c[0x0][0x3a4] ;  /* 0x00007480ff0877ac */ /* 0x000ea20008000800 */
[----:B------:R-:W-:Y:S02]  /*0630*/  SHF.R.U32.HI R18, RZ, 0x2, R8 ;  /* 0x00000002ff127819 */ /* 0x000fe40000011608 */
[----:B------:R-:W-:Y:S01]  /*0640*/  LEA.HI R11, R11, R6, RZ, 0x1b ;  /* 0x000000060b0b7211 */ /* 0x000fe200078fd8ff */
[----:B------:R-:W3:Y:S01]  /*0650*/  LDCU UR5, c[0x0][0x3a0] ;  /* 0x00007400ff0577ac */ /* 0x000ee20008000800 */
[----:B------:R-:W-:Y:S01]  /*0660*/  LOP3.LUT R29, R3, 0x10, RZ, 0xfc, !PT ;  /* 0x00000010031d7812 */ /* 0x000fe200078efcff */
[----:B------:R-:W4:Y:S01]  /*0670*/  I2F.RP R7, R5 ;  /* 0x0000000500077306 */ /* 0x000f220000209400 */
[----:B------:R-:W-:Y:S01]  /*0680*/  IABS R20, R11 ;  /* 0x0000000b00147213 */ /* 0x000fe20000000000 */
[----:B------:R-:W-:-:S02]  /*0690*/  VIADD R10, R11, 0x18 ;  /* 0x000000180b0a7836 */ /* 0x000fc40000000000 */
[C---:B------:R-:W-:Y:S02]  /*06a0*/  VIADD R25, R11.reuse, 0x10 ;  /* 0x000000100b197836 */ /* 0x040fe40000000000 */
[----:B------:R-:W-:Y:S02]  /*06b0*/  VIADD R21, R11, 0x8 ;  /* 0x000000080b157836 */ /* 0x000fe40000000000 */
[----:B-1----:R-:W1:Y:S01]  /*06c0*/  MUFU.RCP R9, R9 ;  /* 0x0000000900097308 */ /* 0x002e620000001000 */
[----:B------:R-:W-:Y:S02]  /*06d0*/  ISETP.GE.AND P2, PT, R25, RZ, PT ;  /* 0x000000ff1900720c */ /* 0x000fe40003f46270 */
[----:B------:R-:W-:Y:S01]  /*06e0*/  IABS R26, R21 ;  /* 0x00000015001a7213 */ /* 0x000fe20000000000 */
[----:B0-----:R-:W-:-:S04]  /*06f0*/  IMAD R33, R2, R35, RZ ;  /* 0x0000002302217224 */ /* 0x001fc800078e02ff */
[----:B----4-:R-:W0:Y:S01]  /*0700*/  MUFU.RCP R7, R7 ;  /* 0x0000000700077308 */ /* 0x010e220000001000 */
[----:B------:R-:W-:Y:S02]  /*0710*/  IMAD.SHL.U32 R35, R35, 0x20, RZ ;  /* 0x0000002023237824 */ /* 0x000fe400078e00ff */
[----:B-1----:R-:W-:-:S05]  /*0720*/  VIADD R14, R9, 0xffffffe ;  /* 0x0ffffffe090e7836 */ /* 0x002fca0000000000 */
[----:B------:R1:W4:Y:S01]  /*0730*/  F2I.FTZ.U32.TRUNC.NTZ R15, R14 ;  /* 0x0000000e000f7305 */ /* 0x000322000021f000 */
[----:B0-----:R-:W-:-:S07]  /*0740*/  VIADD R12, R7, 0xffffffe ;  /* 0x0ffffffe070c7836 */ /* 0x001fce0000000000 */
[----:B------:R0:W5:Y:S01]  /*0750*/  F2I.FTZ.U32.TRUNC.NTZ R13, R12 ;  /* 0x0000000c000d7305 */ /* 0x000162000021f000 */
[----:B-1----:R-:W-:Y:S02]  /*0760*/  IMAD.MOV.U32 R14, RZ, RZ, RZ ;  /* 0x000000ffff0e7224 */ /* 0x002fe400078e00ff */
[----:B----4-:R-:W-:Y:S02]  /*0770*/  IMAD.MOV R17, RZ, RZ, -R15 ;  /* 0x000000ffff117224 */ /* 0x010fe400078e0a0f */
[----:B0-----:R-:W-:Y:S02]  /*0780*/  IMAD.MOV.U32 R12, RZ, RZ, RZ ;  /* 0x000000ffff0c7224 */ /* 0x001fe400078e00ff */
[----:B------:R-:W-:Y:S01]  /*0790*/  IMAD R9, R17, R4, RZ ;  /* 0x0000000411097224 */ /* 0x000fe200078e02ff */
[----:B------:R-:W-:Y:S01]  /*07a0*/  IABS R17, R25 ;  /* 0x0000001900117213 */ /* 0x000fe20000000000 */
[----:B-----5:R-:W-:Y:S02]  /*07b0*/  IMAD.MOV R16, RZ, RZ, -R13 ;  /* 0x000000ffff107224 */ /* 0x020fe400078e0a0d */
[----:B------:R-:W-:Y:S01]  /*07c0*/  IMAD.HI.U32 R14, R15, R9, R14 ;  /* 0x000000090f0e7227 */ /* 0x000fe200078e000e */
[----:B------:R-:W-:-:S02]  /*07d0*/  IABS R9, R10 ;  /* 0x0000000a00097213 */ /* 0x000fc40000000000 */
[----:B------:R-:W-:Y:S01]  /*07e0*/  IABS R15, R0 ;  /* 0x00000000000f7213 */ /* 0x000fe20000000000 */
[----:B------:R-:W-:-:S04]  /*07f0*/  IMAD R7, R16, R5, RZ ;  /* 0x0000000510077224 */ /* 0x000fc800078e02ff */
[----:B------:R-:W-:-:S04]  /*0800*/  IMAD.HI.U32 R16, R13, R7, R12 ;  /* 0x000000070d107227 */ /* 0x000fc800078e000c */
[----:B------:R-:W-:Y:S02]  /*0810*/  IMAD.MOV.U32 R12, RZ, RZ, R9 ;  /* 0x000000ffff0c7224 */ /* 0x000fe400078e0009 */
[----:B------:R-:W-:Y:S02]  /*0820*/  IMAD.MOV.U32 R13, RZ, RZ, R15 ;  /* 0x000000ffff0d7224 */ /* 0x000fe400078e000f */
[----:B------:R-:W-:-:S04]  /*0830*/  IMAD.HI.U32 R7, R16, R12, RZ ;  /* 0x0000000c10077227 */ /* 0x000fc800078e00ff */
[----:B------:R-:W-:-:S04]  /*0840*/  IMAD.HI.U32 R14, R14, R13, RZ ;  /* 0x0000000d0e0e7227 */ /* 0x000fc800078e00ff */
[----:B------:R-:W-:Y:S02]  /*0850*/  IMAD.MOV R7, RZ, RZ, -R7 ;  /* 0x000000ffff077224 */ /* 0x000fe400078e0a07 */
[----:B------:R-:W-:Y:S02]  /*0860*/  IMAD.MOV R14, RZ, RZ, -R14 ;  /* 0x000000ffff0e7224 */ /* 0x000fe400078e0a0e */
[C---:B------:R-:W-:Y:S01]  /*0870*/  IMAD R12, R5.reuse, R7, R12 ;  /* 0x00000007050c7224 */ /* 0x040fe200078e020c */
[----:B------:R-:W-:Y:S01]  /*0880*/  SHF.R.S32.HI R7, RZ, 0x1f, R36 ;  /* 0x0000001fff077819 */ /* 0x000fe20000011424 */
[----:B------:R-:W-:Y:S02]  /*0890*/  IMAD R13, R4, R14, R13 ;  /* 0x0000000e040d7224 */ /* 0x000fe400078e020d */
[----:B------:R-:W-:Y:S01]  /*08a0*/  IMAD.HI.U32 R14, R16, R17, RZ ;  /* 0x00000011100e7227 */ /* 0x000fe200078e00ff */
[----:B------:R-:W-:Y:S02]  /*08b0*/  ISETP.GT.U32.AND P0, PT, R5, R12, PT ;  /* 0x0000000c0500720c */ /* 0x000fe40003f04070 */
[----:B------:R-:W-:Y:S01]  /*08c0*/  ISETP.GT.U32.AND P1, PT, R4, R13, PT ;  /* 0x0000000d0400720c */ /* 0x000fe20003f24070 */
[----:B------:R-:W-:Y:S01]  /*08d0*/  IMAD.SHL.U32 R9, R8, 0x2, RZ ;  /* 0x0000000208097824 */ /* 0x000fe200078e00ff */
[----:B------:R-:W-:Y:S01]  /*08e0*/  LEA.HI R36, R7, R36, RZ, 0x5 ;  /* 0x0000002407247211 */ /* 0x000fe200078f28ff */
[----:B------:R-:W-:-:S03]  /*08f0*/  IMAD.MOV R14, RZ, RZ, -R14 ;  /* 0x000000ffff0e7224 */ /* 0x000fc600078e0a0e */
[----:B------:R-:W-:Y:S01]  /*0900*/  LOP3.LUT R15, R9, 0x1fe, RZ, 0xc0, !PT ;  /* 0x000001fe090f7812 */ /* 0x000fe200078ec0ff */
[----:B------:R-:W-:Y:S01]  /*0910*/  IMAD R14, R5, R14, R17 ;  /* 0x0000000e050e7224 */ /* 0x000fe200078e0211 */
[----:B------:R-:W-:Y:S01]  /*0920*/  SHF.R.S32.HI R36, RZ, 0x5, R36 ;  /* 0x00000005ff247819 */ /* 0x000fe20000011424 */
[----:B------:R-:W-:Y:S01]  /*0930*/  IMAD.HI.U32 R17, R16, R26, RZ ;  /* 0x0000001a10117227 */ /* 0x000fe200078e00ff */
[----:B------:R-:W-:Y:S02]  /*0940*/  LOP3.LUT R7, R15, 0x30, R18, 0x78, !PT ;  /* 0x000000300f077812 */ /* 0x000fe400078e7812 */
[C---:B------:R-:W-:Y:S01]  /*0950*/  ISETP.GT.U32.AND P5, PT, R5.reuse, R14, PT ;  /* 0x0000000e0500720c */ /* 0x040fe20003fa4070 */
[----:B------:R-:W-:Y:S01]  /*0960*/  @!P0 IMAD.IADD R12, R12, 0x1, -R5 ;  /* 0x000000010c0c8824 */ /* 0x000fe200078e0a05 */
[----:B------:R-:W-:Y:S01]  /*0970*/  ISETP.GE.AND P0, PT, R10, RZ, PT ;  /* 0x000000ff0a00720c */ /* 0x000fe20003f06270 */
[----:B------:R-:W-:Y:S01]  /*0980*/  IMAD.MOV R17, RZ, RZ, -R17 ;  /* 0x000000ffff117224 */ /* 0x000fe200078e0a11 */
[----:B------:R-:W-:Y:S01]  /*0990*/  SHF.R.S32.HI R10, RZ, 0x2, R8 ;  /* 0x00000002ff0a7819 */ /* 0x000fe20000011408 */
[----:B------:R-:W-:Y:S01]  /*09a0*/  IMAD.SHL.U32 R15, R8, 0x10, RZ ;  /* 0x00000010080f7824 */ /* 0x000fe200078e00ff */
[----:B------:R-:W-:Y:S01]  /*09b0*/  ISETP.GT.U32.AND P4, PT, R5, R12, PT ;  /* 0x0000000c0500720c */ /* 0x000fe20003f84070 */
[----:B------:R-:W-:Y:S01]  /*09c0*/  @!P1 IMAD.IADD R13, R13, 0x1, -R4 ;  /* 0x000000010d0d9824 */ /* 0x000fe200078e0a04 */
[----:B------:R-:W-:Y:S01]  /*09d0*/  ISETP.GE.AND P1, PT, R11, RZ, PT ;  /* 0x000000ff0b00720c */ /* 0x000fe20003f26270 */
[----:B------:R-:W-:Y:S01]  /*09e0*/  IMAD.HI.U32 R16, R16, R20, RZ ;  /* 0x0000001410107227 */ /* 0x000fe200078e00ff */
[----:B------:R-:W-:-:S02]  /*09f0*/  LOP3.LUT R18, R15, 0x600, RZ, 0xc0, !PT ;  /* 0x000006000f127812 */ /* 0x000fc400078ec0ff */
[----:B------:R-:W-:Y:S01]  /*0a00*/  ISETP.GT.U32.AND P3, PT, R4, R13, PT ;  /* 0x0000000d0400720c */ /* 0x000fe20003f64070 */
[C---:B------:R-:W-:Y:S01]  /*0a10*/  IMAD R26, R5.reuse, R17, R26 ;  /* 0x00000011051a7224 */ /* 0x040fe200078e021a */
[----:B------:R-:W-:Y:S01]  /*0a20*/  LOP3.LUT R24, R18, 0x30, R19, 0xf8, !PT ;  /* 0x0000003012187812 */ /* 0x000fe200078ef813 */
[----:B------:R-:W-:Y:S01]  /*0a30*/  IMAD.MOV R16, RZ, RZ, -R16 ;  /* 0x000000ffff107224 */ /* 0x000fe200078e0a10 */
[----:B------:R-:W-:Y:S01]  /*0a40*/  SHF.R.S32.HI R11, RZ, 0x6, R8 ;  /* 0x00000006ff0b7819 */ /* 0x000fe20000011408 */
[--C-:B------:R-:W-:Y:S01]  /*0a50*/  @!P5 IMAD.IADD R14, R14, 0x1, -R5.reuse ;  /* 0x000000010e0ed824 */ /* 0x100fe200078e0a05 */
[C---:B------:R-:W-:Y:S01]  /*0a60*/  ISETP.GT.U32.AND P6, PT, R5.reuse, R26, PT ;  /* 0x0000001a0500720c */ /* 0x040fe20003fc4070 */
[C---:B------:R-:W-:Y:S01]  /*0a70*/  IMAD R18, R5.reuse, R16, R20 ;  /* 0x0000001005127224 */ /* 0x040fe200078e0214 */
[----:B------:R-:W-:Y:S01]  /*0a80*/  SGXT R10, R10, 0x1 ;  /* 0x000000010a0a781a */ /* 0x000fe20000000200 */
[----:B------:R-:W-:Y:S01]  /*0a90*/  @!P4 IMAD.IADD R12, R12, 0x1, -R5 ;  /* 0x000000010c0cc824 */ /* 0x000fe200078e0a05 */
[----:B------:R-:W-:Y:S01]  /*0aa0*/  LOP3.LUT R24, R24, 0x30, R9, 0x78, !PT ;  /* 0x0000003018187812 */ /* 0x000fe200078e7809 */
[----:B------:R-:W-:Y:S01]  /*0ab0*/  IMAD.SHL.U32 R17, R8, 0x40, RZ ;  /* 0x0000004008117824 */ /* 0x000fe200078e00ff */
[----:B------:R-:W-:Y:S01]  /*0ac0*/  ISETP.GT.U32.AND P4, PT, R5, R18, PT ;  /* 0x000000120500720c */ /* 0x000fe20003f84070 */
[----:B------:R-:W-:Y:S01]  /*0ad0*/  @!P3 IMAD.IADD R13, R13, 0x1, -R4 ;  /* 0x000000010d0db824 */ /* 0x000fe200078e0a04 */
[----:B------:R-:W-:Y:S01]  /*0ae0*/  ISETP.GE.AND P3, PT, R0, RZ, PT ;  /* 0x000000ff0000720c */ /* 0x000fe20003f66270 */
[----:B------:R-:W-:Y:S01]  /*0af0*/  IMAD.SHL.U32 R4, R8, 0x20, RZ ;  /* 0x0000002008047824 */ /* 0x000fe200078e00ff */
[----:B------:R-:W-:Y:S01]  /*0b00*/  SGXT R8, R11, 0x1 ;  /* 0x000000010b08781a */ /* 0x000fe20000000200 */
[----:B------:R-:W-:Y:S01]  /*0b10*/  @!P0 IMAD.MOV R12, RZ, RZ, -R12 ;  /* 0x000000ffff0c8224 */ /* 0x000fe200078e0a0c */
[----:B------:R-:W-:Y:S01]  /*0b20*/  LOP3.LUT R11, R10, 0x90, RZ, 0xc0, !PT ;  /* 0x000000900a0b7812 */ /* 0x000fe200078ec0ff */
[----:B------:R-:W-:Y:S01]  /*0b30*/  @!P6 IMAD.IADD R26, R26, 0x1, -R5 ;  /* 0x000000011a1ae824 */ /* 0x000fe200078e0a05 */
[----:B------:R-:W-:Y:S01]  /*0b40*/  ISETP.GT.U32.AND P6, PT, R5, R14, PT ;  /* 0x0000000e0500720c */ /* 0x000fe20003fc4070 */
[----:B------:R-:W-:Y:S01]  /*0b50*/  IMAD.MOV.U32 R10, RZ, RZ, R13 ;  /* 0x000000ffff0a7224 */ /* 0x000fe200078e000d */
[----:B------:R-:W-:-:S02]  /*0b60*/  LOP3.LUT R8, R8, 0x90, RZ, 0xc0, !PT ;  /* 0x0000009008087812 */ /* 0x000fc400078ec0ff */
[----:B------:R-:W-:Y:S01]  /*0b70*/  LOP3.LUT R16, R11, 0x60, R4, 0xf8, !PT ;  /* 0x000000600b107812 */ /* 0x000fe200078ef804 */
[----:B------:R-:W-:Y:S01]  /*0b80*/  @!P4 IMAD.IADD R18, R18, 0x1, -R5 ;  /* 0x000000011212c824 */ /* 0x000fe200078e0a05 */
[C---:B------:R-:W-:Y:S01]  /*0b90*/  ISETP.GT.U32.AND P4, PT, R5.reuse, R26, PT ;  /* 0x0000001a0500720c */ /* 0x040fe20003f84070 */
[----:B------:R-:W-:Y:S01]  /*0ba0*/  @!P3 IMAD.MOV R10, RZ, RZ, -R10 ;  /* 0x000000ffff0ab224 */ /* 0x000fe200078e0a0a */
[--C-:B------:R-:W-:Y:S01]  /*0bb0*/  LOP3.LUT R20, R8, 0x17e, R9.reuse, 0x78, !PT ;  /* 0x0000017e08147812 */ /* 0x100fe200078e7809 */
[----:B------:R-:W0:Y:S01]  /*0bc0*/  LDC R11, c[0x0][0x3b0] ;  /* 0x0000ec00ff0b7b82 */ /* 0x000e220000000800 */
[----:B------:R-:W-:Y:S02]  /*0bd0*/  ISETP.GT.U32.AND P3, PT, R5, R18, PT ;  /* 0x000000120500720c */ /* 0x000fe40003f64070 */
[----:B------:R-:W-:Y:S01]  /*0be0*/  LOP3.LUT R9, R16, 0x10, R9, 0x78, !PT ;  /* 0x0000001010097812 */ /* 0x000fe200078e7809 */
[----:B------:R-:W-:Y:S01]  /*0bf0*/  @!P6 IMAD.IADD R14, R14, 0x1, -R5 ;  /* 0x000000010e0ee824 */ /* 0x000fe200078e0a05 */
[----:B------:R-:W-:-:S02]  /*0c00*/  LOP3.LUT R17, R17, 0x1c0, RZ, 0xc0, !PT ;  /* 0x000001c011117812 */ /* 0x000fc400078ec0ff */
[----:B------:R-:W-:Y:S01]  /*0c10*/  LOP3.LUT R28, R15, 0x100, RZ, 0xc0, !PT ;  /* 0x000001000f1c7812 */ /* 0x000fe200078ec0ff */
[----:B------:R-:W1:Y:S01]  /*0c20*/  LDC R16, c[0x0][0x3a8] ;  /* 0x0000ea00ff107b82 */ /* 0x000e620000000800 */
[----:B------:R-:W-:Y:S01]  /*0c30*/  ISETP.GE.AND P6, PT, R21, RZ, PT ;  /* 0x000000ff1500720c */ /* 0x000fe20003fc6270 */
[----:B------:R-:W-:Y:S01]  /*0c40*/  @!P4 IMAD.IADD R26, R26, 0x1, -R5 ;  /* 0x000000011a1ac824 */ /* 0x000fe200078e0a05 */
[----:B------:R-:W-:Y:S01]  /*0c50*/  IADD3 R21, PT, PT, R24, UR4, R17 ;  /* 0x0000000418157c10 */ /* 0x000fe2000fffe011 */
[----:B------:R-:W-:Y:S01]  /*0c60*/  @!P2 IMAD.MOV R14, RZ, RZ, -R14 ;  /* 0x000000ffff0ea224 */ /* 0x000fe200078e0a0e */
[----:B------:R-:W-:Y:S01]  /*0c70*/  IADD3 R28, PT, PT, R9, UR4, R28 ;  /* 0x00000004091c7c10 */ /* 0x000fe2000fffe01c */
[----:B------:R-:W-:Y:S01]  /*0c80*/  @!P3 IMAD.IADD R18, R18, 0x1, -R5 ;  /* 0x000000011212b824 */ /* 0x000fe200078e0a05 */
[----:B------:R-:W-:Y:S01]  /*0c90*/  ISETP.NE.AND P5, PT, R22, RZ, PT ;  /* 0x000000ff1600720c */ /* 0x000fe20003fa5270 */
[----:B------:R-:W4:Y:S01]  /*0ca0*/  LDC.64 R24, c[0x0][0x388] ;  /* 0x0000e200ff187b82 */ /* 0x000f220000000a00 */
[----:B------:R-:W-:Y:S01]  /*0cb0*/  ISETP.NE.AND P3, PT, R23, RZ, PT ;  /* 0x000000ff1700720c */ /* 0x000fe20003f65270 */
[----:B------:R-:W-:Y:S01]  /*0cc0*/  @!P1 IMAD.MOV R18, RZ, RZ, -R18 ;  /* 0x000000ffff129224 */ /* 0x000fe200078e0a12 */
[----:B------:R-:W-:-:S02]  /*0cd0*/  LOP3.LUT R23, RZ, R23, RZ, 0x33, !PT ;  /* 0x00000017ff177212 */ /* 0x000fc400078e33ff */
[----:B------:R-:W-:Y:S01]  /*0ce0*/  LOP3.LUT R5, R4, 0x60, RZ, 0xc0, !PT ;  /* 0x0000006004057812 */ /* 0x000fe200078ec0ff */
[----:B------:R-:W-:Y:S01]  /*0cf0*/  @!P6 IMAD.MOV R26, RZ, RZ, -R26 ;  /* 0x000000ffff1ae224 */ /* 0x000fe200078e0a1a */
[C---:B------:R-:W-:Y:S01]  /*0d00*/  SEL R12, R23.reuse, R12, !P3 ;  /* 0x0000000c170c7207 */ /* 0x040fe20005800000 */
[----:B------:R-:W5:Y:S01]  /*0d10*/  LDC.64 R8, c[0x0][0x380] ;  /* 0x0000e000ff087b82 */ /* 0x000f620000000a00 */
[C---:B------:R-:W-:Y:S02]  /*0d20*/  SEL R14, R23.reuse, R14, !P3 ;  /* 0x0000000e170e7207 */ /* 0x040fe40005800000 */
[C---:B------:R-:W-:Y:S01]  /*0d30*/  SEL R26, R23.reuse, R26, !P3 ;  /* 0x0000001a171a7207 */ /* 0x040fe20005800000 */
[-C--:B0-----:R-:W-:Y:S01]  /*0d40*/  IMAD R12, R12, R11.reuse, RZ ;  /* 0x0000000b0c0c7224 */ /* 0x081fe200078e02ff */
[----:B------:R-:W-:Y:S01]  /*0d50*/  SEL R18, R23, R18, !P3 ;  /* 0x0000001217127207 */ /* 0x000fe20005800000 */
[-C--:B------:R-:W-:Y:S01]  /*0d60*/  IMAD R14, R14, R11.reuse, RZ ;  /* 0x0000000b0e0e7224 */ /* 0x080fe200078e02ff */
[----:B------:R-:W-:Y:S01]  /*0d70*/  @!P5 LOP3.LUT R10, RZ, R22, RZ, 0x33, !PT ;  /* 0x00000016ff0ad212 */ /* 0x000fe200078e33ff */
[----:B------:R-:W-:-:S02]  /*0d80*/  IMAD R23, R26, R11, RZ ;  /* 0x0000000b1a177224 */ /* 0x000fc400078e02ff */
[-C--:B-1----:R-:W-:Y:S02]  /*0d90*/  IMAD R34, R3, R16.reuse, RZ ;  /* 0x0000001003227224 */ /* 0x082fe400078e02ff */
[----:B------:R-:W-:Y:S02]  /*0da0*/  IMAD R32, R29, R16, RZ ;  /* 0x000000101d207224 */ /* 0x000fe400078e02ff */
[----:B------:R-:W-:Y:S01]  /*0db0*/  IMAD R18, R18, R11, RZ ;  /* 0x0000000b12127224 */ /* 0x000fe200078e02ff */
[-C--:B----4-:R-:W-:Y:S01]  /*0dc0*/  LEA R38, P0, R12, R24.reuse, 0x1 ;  /* 0x000000180c267211 */ /* 0x090fe200078008ff */
[----:B--2---:R-:W-:Y:S01]  /*0dd0*/  IMAD R10, R10, UR8, RZ ;  /* 0x000000080a0a7c24 */ /* 0x004fe2000f8e02ff */
[-C--:B------:R-:W-:Y:S01]  /*0de0*/  LEA R26, P1, R14, R24.reuse, 0x1 ;  /* 0x000000180e1a7211 */ /* 0x080fe200078208ff */
[----:B------:R-:W-:Y:S01]  /*0df0*/  IMAD.SHL.U32 R37, R16, 0x20, RZ ;  /* 0x0000002010257824 */ /* 0x000fe200078e00ff */
[-C--:B------:R-:W-:Y:S01]  /*0e00*/  LEA R22, P2, R23, R24.reuse, 0x1 ;  /* 0x0000001817167211 */ /* 0x080fe200078408ff */
[----:B------:R-:W-:Y:S01]  /*0e10*/  IMAD.WIDE R40, R10, 0x2, RZ ;  /* 0x000000020a287825 */ /* 0x000fe200078e02ff */
[----:B------:R-:W-:-:S02]  /*0e20*/  LEA R24, P3, R18, R24, 0x1 ;  /* 0x0000001812187211 */ /* 0x000fc400078608ff */
[-C--:B-----5:R-:W-:Y:S02]  /*0e30*/  LEA R30, P4, R32, R8.reuse, 0x1 ;  /* 0x00000008201e7211 */ /* 0x0a0fe400078808ff */
[----:B------:R-:W-:Y:S02]  /*0e40*/  LEA R31, P5, R34, R8, 0x1 ;  /* 0x00000008221f7211 */ /* 0x000fe400078a08ff */
[-C--:B------:R-:W-:Y:S02]  /*0e50*/  LEA.HI.X.SX32 R39, R12, R25.reuse, 0x1, P0 ;  /* 0x000000190c277211 */ /* 0x080fe400000f0eff */
[----:B------:R-:W-:Y:S02]  /*0e60*/  CS2R R12, SRZ ;  /* 0x00000000000c7805 */ /* 0x000fe4000001ff00 */
[----:B------:R-:W-:Y:S02]  /*0e70*/  LEA.HI.X.SX32 R27, R14, R25, 0x1, P1 ;  /* 0x000000190e1b7211 */ /* 0x000fe400008f0eff */
[----:B------:R-:W-:-:S02]  /*0e80*/  CS2R R14, SRZ ;  /* 0x00000000000e7805 */ /* 0x000fc4000001ff00 */
[-C--:B------:R-:W-:Y:S02]  /*0e90*/  LEA.HI.X.SX32 R23, R23, R25.reuse, 0x1, P2 ;  /* 0x0000001917177211 */ /* 0x080fe400010f0eff */
[----:B------:R-:W-:Y:S02]  /*0ea0*/  LEA.HI.X.SX32 R25, R18, R25, 0x1, P3 ;  /* 0x0000001912197211 */ /* 0x000fe400018f0eff */
[-C--:B------:R-:W-:Y:S02]  /*0eb0*/  LEA.HI.X.SX32 R32, R32, R9.reuse, 0x1, P4 ;  /* 0x0000000920207211 */ /* 0x080fe400020f0eff */
[----:B---3--:R-:W-:-:S07]  /*0ec0*/  LEA.HI.X.SX32 R34, R34, R9, 0x1, P5 ;  /* 0x0000000922227211 */ /* 0x008fce00028f0eff */
.L_x_1:
[----:B------:R-:W-:Y:S02]  /*0ed0*/  ISETP.GE.AND P3, PT, R29, UR5, PT ;  /* 0x000000051d007c0c */ /* 0x000fe4000bf66270 */
[----:B------:R-:W-:Y:S02]  /*0ee0*/  ISETP.GE.AND P0, PT, R3, UR5, PT ;  /* 0x0000000503007c0c */ /* 0x000fe4000bf06270 */
[C---:B------:R-:W-:Y:S02]  /*0ef0*/  IADD3 R16, P1, PT, R40.reuse, R30, RZ ;  /* 0x0000001e28107210 */ /* 0x040fe40007f3e0ff */
[----:B------:R-:W-:Y:S02]  /*0f00*/  IADD3 R18, P2, PT, R40, R31, RZ ;  /* 0x0000001f28127210 */ /* 0x000fe40007f5e0ff */
[----:B------:R-:W-:Y:S01]  /*0f10*/  PRMT R43, RZ, 0x7610, R43 ;  /* 0x00007610ff2b7816 */ /* 0x000fe2000000002b */
[C---:B------:R-:W-:Y:S01]  /*0f20*/  IMAD.X R17, R41.reuse, 0x1, R32, P1 ;  /* 0x0000000129117824 */ /* 0x040fe200008e0620 */
[----:B------:R-:W-:Y:S01]  /*0f30*/  PRMT R45, RZ, 0x7610, R45 ;  /* 0x00007610ff2d7816 */ /* 0x000fe2000000002d */
[----:B------:R-:W-:Y:S01]  /*0f40*/  IMAD.X R19, R41, 0x1, R34, P2 ;  /* 0x0000000129137824 */ /* 0x000fe200010e0622 */
[----:B------:R-:W-:-:S02]  /*0f50*/  ISETP.GE.AND P1, PT, R2, UR5, PT ;  /* 0x0000000502007c0c */ /* 0x000fc4000bf26270 */
[----:B------:R0:W2:Y:S04]  /*0f60*/  @!P3 LDG.E.U16 R43, desc[UR6][R16.64] ;  /* 0x00000006102bb981 */ /* 0x0000a8000c1e1500 */
[----:B------:R1:W3:Y:S01]  /*0f70*/  @!P0 LDG.E.U16 R45, desc[UR6][R18.64] ;  /* 0x00000006122d8981 */ /* 0x0002e2000c1e1500 */
[----:B------:R-:W-:Y:S01]  /*0f80*/  PRMT R44, RZ, 0x7610, R44 ;  /* 0x00007610ff2c7816 */ /* 0x000fe2000000002c */
[C---:B------:R-:W-:Y:S01]  /*0f90*/  IMAD.WIDE R10, R33.reuse, 0x2, R24 ;  /* 0x00000002210a7825 */ /* 0x040fe200078e0218 */
[----:B------:R-:W-:Y:S01]  /*0fa0*/  PRMT R42, RZ, 0x7610, R42 ;  /* 0x00007610ff2a7816 */ /* 0x000fe2000000002a */
[----:B------:R-:W-:Y:S02]  /*0fb0*/  BAR.SYNC.DEFER_BLOCKING 0x0 ;  /* 0x0000000000007b1d */ /* 0x000fe40000010000 */
[----:B------:R-:W-:-:S04]  /*0fc0*/  IMAD.WIDE R8, R33, 0x2, R22 ;  /* 0x0000000221087825 */ /* 0x000fc800078e0216 */
[----:B0-----:R-:W-:-:S04]  /*0fd0*/  IMAD.WIDE R16, R33, 0x2, R26 ;  /* 0x0000000221107825 */ /* 0x001fc800078e021a */
[----:B-1----:R-:W-:Y:S01]  /*0fe0*/  IMAD.WIDE R18, R33, 0x2, R38 ;  /* 0x0000000221127825 */ /* 0x002fe200078e0226 */
[----:B------:R0:W4:Y:S04]  /*0ff0*/  @!P1 LDG.E.U16 R44, desc[UR6][R10.64] ;  /* 0x000000060a2c9981 */ /* 0x000128000c1e1500 */
[----:B------:R1:W5:Y:S01]  /*1000*/  @!P1 LDG.E.U16 R42, desc[UR6][R8.64] ;  /* 0x00000006082a9981 */ /* 0x000362000c1e1500 */
[----:B0-----:R-:W-:Y:S02]  /*1010*/  PRMT R10, RZ, 0x7610, R10 ;  /* 0x00007610ff0a7816 */ /* 0x001fe4000000000a */
[----:B-1----:R-:W-:-:S04]  /*1020*/  PRMT R8, RZ, 0x7610, R8 ;  /* 0x00007610ff087816 */ /* 0x002fc80000000008 */
[----:B------:R-:W5:Y:S04]  /*1030*/  @!P1 LDG.E.U16 R10, desc[UR6][R18.64] ;  /* 0x00000006120a9981 */ /* 0x000f68000c1e1500 */
[----:B------:R-:W5:Y:S01]  /*1040*/  @!P1 LDG.E.U16 R8, desc[UR6][R16.64] ;  /* 0x0000000610089981 */ /* 0x000f62000c1e1500 */
[----:B------:R-:W-:-:S05]  /*1050*/  VIADD R36, R36, 0xffffffff ;  /* 0xffffffff24247836 */ /* 0x000fca0000000000 */
[----:B------:R-:W-:Y:S01]  /*1060*/  ISETP.NE.U32.AND P0, PT, R36, RZ, PT ;  /* 0x000000ff2400720c */ /* 0x000fe20003f05070 */
[----:B------:R-:W-:Y:S01]  /*1070*/  UIADD3 UR5, UPT, UPT, UR5, -0x20, URZ ;  /* 0xffffffe005057890 */ /* 0x000fe2000fffe0ff */
[----:B------:R-:W-:-:S04]  /*1080*/  IMAD.WIDE R38, R35, 0x2, R38 ;  /* 0x0000000223267825 */ /* 0x000fc800078e0226 */
[----:B------:R-:W-:-:S04]  /*1090*/  IMAD.WIDE R26, R35, 0x2, R26 ;  /* 0x00000002231a7825 */ /* 0x000fc800078e021a */
[----:B------:R-:W-:-:S04]  /*10a0*/  IMAD.WIDE R22, R35, 0x2, R22 ;  /* 0x0000000223167825 */ /* 0x000fc800078e0216 */
[----:B------:R-:W-:-:S04]  /*10b0*/  IMAD.WIDE R24, R35, 0x2, R24 ;  /* 0x0000000223187825 */ /* 0x000fc800078e0218 */
[----:B------:R-:W-:Y:S01]  /*10c0*/  IMAD.WIDE R40, R37, 0x2, R40 ;  /* 0x0000000225287825 */ /* 0x000fe200078e0228 */
[----:B--2---:R-:W-:Y:S04]  /*10d0*/  STS.U16 [R20+UR4+0xa00], R43 ;  /* 0x000a002b14007988 */ /* 0x004fe80008000404 */
[----:B---3--:R-:W-:Y:S04]  /*10e0*/  STS.U16 [R20+UR4+0x800], R45 ;  /* 0x0008002d14007988 */ /* 0x008fe80008000404 */
[----:B----4-:R-:W-:Y:S04]  /*10f0*/  STS.U16 [R7+UR4], R44 ;  /* 0x0000002c07007988 */ /* 0x010fe80008000404 */
[----:B-----5:R-:W-:Y:S04]  /*1100*/  STS.U16 [R7+UR4+0x200], R42 ;  /* 0x0002002a07007988 */ /* 0x020fe80008000404 */
[----:B------:R-:W-:Y:S04]  /*1110*/  STS.U16 [R7+UR4+0x600], R10 ;  /* 0x0006000a07007988 */ /* 0x000fe80008000404 */
[----:B------:R-:W-:Y:S01]  /*1120*/  STS.U16 [R7+UR4+0x400], R8 ;  /* 0x0004000807007988 */ /* 0x000fe20008000404 */
[----:B------:R-:W-:Y:S06]  /*1130*/  BAR.SYNC.DEFER_BLOCKING 0x0 ;  /* 0x0000000000007b1d */ /* 0x000fec0000010000 */
[----:B------:R-:W-:Y:S04]  /*1140*/  LDSM.16.MT88.4 R16, [R28+0x800] ;  /* 0x000800001c10783b */ /* 0x000fe80000004200 */
[----:B------:R-:W0:Y:S02]  /*1150*/  LDSM.16.M88.4 R8, [R21] ;  /* 0x000000001508783b */ /* 0x000e240000000200 */
[----:B0-----:R-:W-:Y:S02]  /*1160*/  HMMA.16816.F32.BF16 R12, R16, R8, R12 ;  /* 0x00000008100c723c */ /* 0x001fe4000004180c */
[----:B------:R-:W0:-:S15]  /*1170*/  LDSM.16.MT88.4 R16, [R28+0xa00] ;  /* 0x000a00001c10783b */ /* 0x000e1e0000004200 */
[----:B------:R-:W-:-:S03]  /*1180*/  NOP ;  /* 0x0000000000007918 */ /* 0x000fc60000000000 */
[----:B0-----:R-:W-:Y:S01]  /*1190*/  HMMA.16816.F32.BF16 R12, R16, R10, R12 ;  /* 0x0000000a100c723c */ /* 0x001fe2000004180c */
[----:B------:R-:W-:-:S04]  /*11a0*/  NOP ;  /* 0x0000000000007918 */ /* 0x000fc80000000000 */
[----:B------:R-:W-:-:S15]  /*11b0*/  @P0 BRA `(.L_x_1) ;  /* 0xfffffffc00440947 */ /* 0x000fde000383ffff */
[----:B------:R-:W-:Y:S02]  /*11c0*/  F2FP.BF16.F32.PACK_AB R14, R15, R14 ;  /* 0x0000000e0f0e723e */ /* 0x000fe400000010ff */
[----:B------:R-:W-:-:S07]  /*11d0*/  F2FP.BF16.F32.PACK_AB R12, R13, R12 ;  /* 0x0000000c0d0c723e */ /* 0x000fce00000010ff */
.L_x_0:
[----:B------:R-:W0:Y:S01]  /*11e0*/  S2R R10, SR_TID.X ;  /* 0x00000000000a7919 */ /* 0x000e220000002100 */
[----:B------:R-:W1:Y:S01]  /*11f0*/  S2UR UR5, SR_CgaCtaId ;  /* 0x00000000000579c3 */ /* 0x000e620000008800 */
[----:B------:R-:W-:Y:S01]  /*1200*/  LOP3.LUT R9, R4, 0x300, RZ, 0xc0, !PT ;  /* 0x0000030004097812 */ /* 0x000fe200078ec0ff */
[----:B------:R-:W-:-:S06]  /*1210*/  UMOV UR4, 0x400 ;  /* 0x0000040000047882 */ /* 0x000fcc0000000000 */
[----:B------:R-:W-:Y:S01]  /*1220*/  BAR.SYNC.DEFER_BLOCKING 0x0 ;  /* 0x0000000000007b1d */ /* 0x000fe20000010000 */
[----:B------:R-:W-:Y:S01]  /*1230*/  PRMT R13, R12, 0x7632, R13 ;  /* 0x000076320c0d7816 */ /* 0x000fe2000000000d */
[----:B------:R-:W-:Y:S01]  /*1240*/  IMAD R9, R2, 0x4, R9 ;  /* 0x0000000402097824 */ /* 0x000fe200078e0209 */
[----:B------:R-:W-:-:S03]  /*1250*/  PRMT R15, R14, 0x7632, R15 ;  /* 0x000076320e0f7816 */ /* 0x000fc6000000000f */
[----:B------:R-:W2:Y:S01]  /*1260*/  LDCU.128 UR8, c[0x0][0x390] ;  /* 0x00007200ff0877ac */ /* 0x000ea20008000c00 */
[C---:B------:R-:W-:Y:S02]  /*1270*/  LOP3.LUT R2, R6.reuse, R3, RZ, 0xfc, !PT ;  /* 0x0000000306027212 */ /* 0x040fe400078efcff */
[----:B------:R-:W-:Y:S01]  /*1280*/  LOP3.LUT R3, R6, 0x10, R3, 0xfe, !PT ;  /* 0x0000001006037812 */ /* 0x000fe200078efe03 */
[----:B-1----:R-:W-:Y:S01]  /*1290*/  ULEA UR4, UR5, UR4, 0x18 ;  /* 0x0000000405047291 */ /* 0x002fe2000f8ec0ff */
[----:B------:R-:W1:Y:S01]  /*12a0*/  LDCU UR5, c[0x0][0x3b4] ;  /* 0x00007680ff0577ac */ /* 0x000e620008000800 */
[----:B--2---:R-:W-:Y:S02]  /*12b0*/  ISETP.GE.AND P0, PT, R0, UR10, PT ;  /* 0x0000000a00007c0c */ /* 0x004fe4000bf06270 */
[----:B0-----:R-:W-:Y:S01]  /*12c0*/  SHF.R.U32.HI R7, RZ, 0x5, R10 ;  /* 0x00000005ff077819 */ /* 0x001fe2000001160a */
[----:B------:R-:W-:Y:S01]  /*12d0*/  IMAD.SHL.U32 R4, R10, 0x4, RZ ;  /* 0x000000040a047824 */ /* 0x000fe200078e00ff */
[----:B------:R-:W-:-:S02]  /*12e0*/  ISETP.LT.AND P1, PT, R2, UR11, !P0 ;  /* 0x0000000b02007c0c */ /* 0x000fc4000c721270 */
[----:B------:R-:W-:Y:S02]  /*12f0*/  LOP3.LUT R7, R7, 0x2, RZ, 0xc0, !PT ;  /* 0x0000000207077812 */ /* 0x000fe400078ec0ff */
[----:B------:R-:W-:Y:S02]  /*1300*/  ISETP.LT.AND P0, PT, R3, UR11, !P0 ;  /* 0x0000000b03007c0c */ /* 0x000fe4000c701270 */
[--C-:B------:R-:W-:Y:S02]  /*1310*/  LOP3.LUT R7, R7, 0x1c, R10.reuse, 0xf8, !PT ;  /* 0x0000001c07077812 */ /* 0x100fe400078ef80a */
[----:B------:R-:W-:Y:S02]  /*1320*/  LOP3.LUT R10, R9, 0xe0, R10, 0x78, !PT ;  /* 0x000000e0090a7812 */ /* 0x000fe400078e780a */
[----:B------:R-:W-:-:S04]  /*1330*/  LOP3.LUT R4, R7, 0x80, R4, 0xf8, !PT ;  /* 0x0000008007047812 */ /* 0x000fc800078ef804 */
[----:B------:R-:W-:Y:S01]  /*1340*/  LOP3.LUT R5, R4, R5, RZ, 0xfc, !PT ;  /* 0x0000000504057212 */ /* 0x000fe200078efcff */
[----:B-1----:R-:W-:-:S03]  /*1350*/  IMAD R4, R0, UR5, RZ ;  /* 0x0000000500047c24 */ /* 0x002fc6000f8e02ff */
[C---:B------:R-:W-:Y:S01]  /*1360*/  LOP3.LUT R7, R5.reuse, 0x40, RZ, 0x3c, !PT ;  /* 0x0000004005077812 */ /* 0x040fe200078e3cff */
[----:B------:R-:W-:Y:S01]  /*1370*/  STS.U16 [R5+UR4], R12 ;  /* 0x0000000c05007988 */ /* 0x000fe20008000404 */
[C---:B------:R-:W-:Y:S02]  /*1380*/  LOP3.LUT R8, R5.reuse, 0x20, RZ, 0x3c, !PT ;  /* 0x0000002005087812 */ /* 0x040fe400078e3cff */
[----:B------:R-:W-:Y:S01]  /*1390*/  LOP3.LUT R9, R5, 0x60, RZ, 0x3c, !PT ;  /* 0x0000006005097812 */ /* 0x000fe200078e3cff */
[----:B------:R0:W-:Y:S01]  /*13a0*/  STS.U16 [R7+UR4+0x200], R13 ;  /* 0x0002000d07007988 */ /* 0x0001e20008000404 */
[----:B------:R-:W-:-:S03]  /*13b0*/  LEA R6, P2, R4, UR8, 0x1 ;  /* 0x0000000804067c11 */ /* 0x000fc6000f8408ff */
[----:B------:R-:W-:Y:S04]  /*13c0*/  STS.U16 [R8+UR4+0x100], R14 ;  /* 0x0001000e08007988 */ /* 0x000fe80008000404 */
[----:B------:R-:W-:Y:S01]  /*13d0*/  STS.U16 [R9+UR4+0x300], R15 ;  /* 0x0003000f09007988 */ /* 0x000fe20008000404 */
[----:B0-----:R-:W-:Y:S01]  /*13e0*/  LEA.HI.X.SX32 R7, R4, UR9, 0x1, P2 ;  /* 0x0000000904077c11 */ /* 0x001fe200090f0eff */
[----:B------:R-:W-:Y:S06]  /*13f0*/  BAR.SYNC.DEFER_BLOCKING 0x0 ;  /* 0x0000000000007b1d */ /* 0x000fec0000010000 */
[----:B------:R-:W0:Y:S01]  /*1400*/  LDS R11, [R10+UR4] ;  /* 0x000000040a0b7984 */ /* 0x000e220008000800 */
[----:B------:R-:W1:Y:S02]  /*1410*/  LDCU UR4, c[0x0][0x3b8] ;  /* 0x00007700ff0477ac */ /* 0x000e640008000800 */
[----:B-1----:R-:W-:-:S02]  /*1420*/  IMAD R0, R2, UR4, RZ ;  /* 0x0000000402007c24 */ /* 0x002fc4000f8e02ff */
[----:B------:R-:W-:-:S03]  /*1430*/  IMAD R5, R3, UR4, RZ ;  /* 0x0000000403057c24 */ /* 0x000fc6000f8e02ff */
[CC--:B------:R-:W-:Y:S02]  /*1440*/  LEA R2, P2, R0.reuse, R6.reuse, 0x1 ;  /* 0x0000000600027211 */ /* 0x0c0fe400078408ff */
[C---:B------:R-:W-:Y:S02]  /*1450*/  LEA R4, P3, R5.reuse, R6, 0x1 ;  /* 0x0000000605047211 */ /* 0x040fe400078608ff */
[-C--:B------:R-:W-:Y:S02]  /*1460*/  LEA.HI.X.SX32 R3, R0, R7.reuse, 0x1, P2 ;  /* 0x0000000700037211 */ /* 0x080fe400010f0eff */
[----:B------:R-:W-:-:S03]  /*1470*/  LEA.HI.X.SX32 R5, R5, R7, 0x1, P3 ;  /* 0x0000000705057211 */ /* 0x000fc600018f0eff */
[----:B0-----:R0:W-:Y:S01]  /*1480*/  @P1 STG.E.U16 desc[UR6][R2.64], R11 ;  /* 0x0000000b02001986 */ /* 0x0011e2000c101506 */
[----:B------:R-:W-:Y:S05]  /*1490*/  @!P0 EXIT ;  /* 0x000000000000894d */ /* 0x000fea0003800000 */
[----:B0-----:R-:W-:-:S05]  /*14a0*/  PRMT R2, R11, 0x7632, R2 ;  /* 0x000076320b027816 */ /* 0x001fca0000000002 */
[----:B------:R-:W-:Y:S01]  /*14b0*/  STG.E.U16 desc[UR6][R4.64], R2 ;  /* 0x0000000204007986 */ /* 0x000fe2000c101506 */
[----:B------:R-:W-:Y:S05]  /*14c0*/  EXIT ;  /* 0x000000000000794d */ /* 0x000fea0003800000 */
.L_x_2:
[----:B------:R-:W-:-:S00]  /*14d0*/  BRA `(.L_x_2) ;  /* 0xfffffffc00fc7947 */ /* 0x000fc0000383ffff */
[----:B------:R-:W-:-:S00]  /*14e0*/  NOP ;  /* 0x0000000000007918 */ /* 0x000fc00000000000 */
        /* <DEDUP_REMOVED lines=9> */
.L_x_3:


//--------------------- .nv.shared.matmul_kernel  --------------------------
	.section	.nv.shared.matmul_kernel,"aw",@nobits
	.sectionflags	@""
	.align	16
	.zero		1024


//--------------------- .nv.shared.reserved.0     --------------------------
	.section	.nv.shared.reserved.0,"aw",@nobits
	.weak		__nv_reservedSMEM_offset_0_alias
	.size		__nv_reservedSMEM_offset_0_alias, 0, 64
	.other		__nv_reservedSMEM_offset_0_alias,@"STO_CUDA_RESERVED_SHARED STV_DEFAULT"
__nv_reservedSMEM_offset_0_alias:
	.zero		0
	.zero		64


//--------------------- .nv.constant0.matmul_kernel --------------------------
	.section	.nv.constant0.matmul_kernel,"a",@progbits
	.sectionflags	@""
	.align	4
.nv.constant0.matmul_kernel:
	.zero		976


//--------------------- SYMBOLS --------------------------

	.type		.nv.reservedSmem.offset0,@object
	.size		.nv.reservedSmem.offset0,0x4
	.type		.nv.reservedSmem.cap,@object
	.size		.nv.reservedSmem.cap,0x4
